//
// Generated by NVIDIA NVVM Compiler
//
// Compiler Build ID: CL-36424714
// Cuda compilation tools, release 13.0, V13.0.88
// Based on NVVM 20.0.0
//

.version 9.0
.target sm_100
.address_size 64

	// .globl	_Z16mandelbrotKernelPhiidddd

.visible .entry _Z16mandelbrotKernelPhiidddd(
	.param .u64 .ptr .align 1 _Z16mandelbrotKernelPhiidddd_param_0,
	.param .u32 _Z16mandelbrotKernelPhiidddd_param_1,
	.param .u32 _Z16mandelbrotKernelPhiidddd_param_2,
	.param .f64 _Z16mandelbrotKernelPhiidddd_param_3,
	.param .f64 _Z16mandelbrotKernelPhiidddd_param_4,
	.param .f64 _Z16mandelbrotKernelPhiidddd_param_5,
	.param .f64 _Z16mandelbrotKernelPhiidddd_param_6
)
{
	.reg .pred 	%p<13>;
	.reg .b32 	%r<31>;
	.reg .b64 	%rd<5>;
	.reg .b64 	%fd<75>;

	ld.param.u64 	%rd1, [_Z16mandelbrotKernelPhiidddd_param_0];
	ld.param.u32 	%r13, [_Z16mandelbrotKernelPhiidddd_param_1];
	ld.param.u32 	%r15, [_Z16mandelbrotKernelPhiidddd_param_2];
	ld.param.f64 	%fd37, [_Z16mandelbrotKernelPhiidddd_param_3];
	ld.param.f64 	%fd38, [_Z16mandelbrotKernelPhiidddd_param_4];
	ld.param.f64 	%fd39, [_Z16mandelbrotKernelPhiidddd_param_5];
	ld.param.f64 	%fd40, [_Z16mandelbrotKernelPhiidddd_param_6];
	mov.u32 	%r16, %ctaid.x;
	mov.u32 	%r17, %ntid.x;
	mov.u32 	%r18, %tid.x;
	mad.lo.s32 	%r1, %r16, %r17, %r18;
	mov.u32 	%r19, %ctaid.y;
	mov.u32 	%r20, %ntid.y;
	mov.u32 	%r21, %tid.y;
	mad.lo.s32 	%r22, %r19, %r20, %r21;
	setp.ge.s32 	%p1, %r1, %r13;
	setp.ge.s32 	%p2, %r22, %r15;
	or.pred  	%p3, %p1, %p2;
	@%p3 bra 	$L__BB0_19;
	cvt.rn.f64.s32 	%fd41, %r1;
	cvt.rn.f64.s32 	%fd42, %r13;
	div.rn.f64 	%fd43, %fd41, %fd42;
	sub.f64 	%fd44, %fd38, %fd37;
	fma.rn.f64 	%fd1, %fd43, %fd44, %fd37;
	cvt.rn.f64.u32 	%fd45, %r22;
	cvt.rn.f64.u32 	%fd46, %r15;
	div.rn.f64 	%fd47, %fd45, %fd46;
	sub.f64 	%fd48, %fd40, %fd39;
	fma.rn.f64 	%fd2, %fd47, %fd48, %fd39;
	mov.b32 	%r3, 0;
	mov.f64 	%fd73, %fd2;
	mov.f64 	%fd74, %fd1;
$L__BB0_2:
	mul.f64 	%fd5, %fd74, %fd74;
	mul.f64 	%fd6, %fd73, %fd73;
	add.f64 	%fd49, %fd5, %fd6;
	setp.gt.f64 	%p4, %fd49, 0d4010000000000000;
	mov.u32 	%r30, %r3;
	@%p4 bra 	$L__BB0_18;
	add.f64 	%fd50, %fd74, %fd74;
	fma.rn.f64 	%fd7, %fd50, %fd73, %fd2;
	sub.f64 	%fd51, %fd5, %fd6;
	add.f64 	%fd8, %fd1, %fd51;
	mul.f64 	%fd9, %fd8, %fd8;
	mul.f64 	%fd10, %fd7, %fd7;
	add.f64 	%fd52, %fd9, %fd10;
	setp.gt.f64 	%p5, %fd52, 0d4010000000000000;
	@%p5 bra 	$L__BB0_17;
	add.f64 	%fd53, %fd8, %fd8;
	fma.rn.f64 	%fd11, %fd53, %fd7, %fd2;
	sub.f64 	%fd54, %fd9, %fd10;
	add.f64 	%fd12, %fd1, %fd54;
	mul.f64 	%fd13, %fd12, %fd12;
	mul.f64 	%fd14, %fd11, %fd11;
	add.f64 	%fd55, %fd13, %fd14;
	setp.gt.f64 	%p6, %fd55, 0d4010000000000000;
	@%p6 bra 	$L__BB0_16;
	add.f64 	%fd56, %fd12, %fd12;
	fma.rn.f64 	%fd15, %fd56, %fd11, %fd2;
	sub.f64 	%fd57, %fd13, %fd14;
	add.f64 	%fd16, %fd1, %fd57;
	mul.f64 	%fd17, %fd16, %fd16;
	mul.f64 	%fd18, %fd15, %fd15;
	add.f64 	%fd58, %fd17, %fd18;
	setp.gt.f64 	%p7, %fd58, 0d4010000000000000;
	@%p7 bra 	$L__BB0_15;
	add.f64 	%fd59, %fd16, %fd16;
	fma.rn.f64 	%fd19, %fd59, %fd15, %fd2;
	sub.f64 	%fd60, %fd17, %fd18;
	add.f64 	%fd20, %fd1, %fd60;
	mul.f64 	%fd21, %fd20, %fd20;
	mul.f64 	%fd22, %fd19, %fd19;
	add.f64 	%fd61, %fd21, %fd22;
	setp.gt.f64 	%p8, %fd61, 0d4010000000000000;
	@%p8 bra 	$L__BB0_14;
	add.f64 	%fd62, %fd20, %fd20;
	fma.rn.f64 	%fd23, %fd62, %fd19, %fd2;
	sub.f64 	%fd63, %fd21, %fd22;
	add.f64 	%fd24, %fd1, %fd63;
	mul.f64 	%fd25, %fd24, %fd24;
	mul.f64 	%fd26, %fd23, %fd23;
	add.f64 	%fd64, %fd25, %fd26;
	setp.gt.f64 	%p9, %fd64, 0d4010000000000000;
	@%p9 bra 	$L__BB0_13;
	add.f64 	%fd65, %fd24, %fd24;
	fma.rn.f64 	%fd27, %fd65, %fd23, %fd2;
	sub.f64 	%fd66, %fd25, %fd26;
	add.f64 	%fd28, %fd1, %fd66;
	mul.f64 	%fd29, %fd28, %fd28;
	mul.f64 	%fd30, %fd27, %fd27;
	add.f64 	%fd67, %fd29, %fd30;
	setp.gt.f64 	%p10, %fd67, 0d4010000000000000;
	@%p10 bra 	$L__BB0_12;
	add.f64 	%fd68, %fd28, %fd28;
	fma.rn.f64 	%fd31, %fd68, %fd27, %fd2;
	sub.f64 	%fd69, %fd29, %fd30;
	add.f64 	%fd32, %fd1, %fd69;
	mul.f64 	%fd33, %fd32, %fd32;
	mul.f64 	%fd34, %fd31, %fd31;
	add.f64 	%fd70, %fd33, %fd34;
	setp.gt.f64 	%p11, %fd70, 0d4010000000000000;
	@%p11 bra 	$L__BB0_11;
	add.f64 	%fd71, %fd32, %fd32;
	fma.rn.f64 	%fd73, %fd71, %fd31, %fd2;
	sub.f64 	%fd72, %fd33, %fd34;
	add.f64 	%fd74, %fd1, %fd72;
	add.s32 	%r3, %r3, 8;
	setp.eq.s32 	%p12, %r3, 5000;
	mov.b32 	%r30, 5000;
	@%p12 bra 	$L__BB0_18;
	bra.uni 	$L__BB0_2;
$L__BB0_11:
	add.s32 	%r30, %r3, 7;
	bra.uni 	$L__BB0_18;
$L__BB0_12:
	add.s32 	%r30, %r3, 6;
	bra.uni 	$L__BB0_18;
$L__BB0_13:
	add.s32 	%r30, %r3, 5;
	bra.uni 	$L__BB0_18;
$L__BB0_14:
	add.s32 	%r30, %r3, 4;
	bra.uni 	$L__BB0_18;
$L__BB0_15:
	add.s32 	%r30, %r3, 3;
	bra.uni 	$L__BB0_18;
$L__BB0_16:
	add.s32 	%r30, %r3, 2;
	bra.uni 	$L__BB0_18;
$L__BB0_17:
	add.s32 	%r30, %r3, 1;
$L__BB0_18:
	mad.lo.s32 	%r25, %r13, %r22, %r1;
	mul.lo.s32 	%r26, %r30, 255;
	mul.hi.u32 	%r27, %r26, -776530087;
	shr.u32 	%r28, %r27, 12;
	cvt.s64.s32 	%rd2, %r25;
	cvta.to.global.u64 	%rd3, %rd1;
	add.s64 	%rd4, %rd3, %rd2;
	st.global.u8 	[%rd4], %r28;
$L__BB0_19:
	ret;

}


// ===== COMPILED SASS (sm_100) =====

	.target	sm_100

	.elftype	@"ET_EXEC"


//--------------------- .note.nv.tkinfo           --------------------------
	.section	.note.nv.tkinfo,"",@"SHT_NOTE"
	.sectionflags	@"SHF_NOTE_NV_TKINFO"
	.tkinfo
        /*0018*/ 	.word	0x00000002
        /*0030*/ 	.string	""
        /*0030*/ 	.string	"ptxas"
        /*0030*/ 	.string	"Cuda compilation tools, release 13.0, V13.0.88"
        /*0030*/ 	.string	"Build cuda_13.0.r13.0/compiler.36424714_0"
        /*0030*/ 	.string	"-arch sm_100 -m 64 "



//--------------------- .note.nv.cuinfo           --------------------------
	.section	.note.nv.cuinfo,"",@"SHT_NOTE"
	.sectionflags	@"SHF_NOTE_NV_CUINFO"
        /*0018*/ 	.short	0x0002
        /*001a*/ 	.short	0x0064
        /*001c*/ 	.short	0x0082
	.zero		2


//--------------------- .nv.info                  --------------------------
	.section	.nv.info,"",@"SHT_CUDA_INFO"
	.align	4


	//----- nvinfo : EIATTR_REGCOUNT
	.align		4
        /*0000*/ 	.byte	0x04, 0x2f
        /*0002*/ 	.short	(.L_1 - .L_0)
	.align		4
.L_0:
        /*0004*/ 	.word	index@(_Z16mandelbrotKernelPhiidddd)
        /*0008*/ 	.word	0x0000001c


	//----- nvinfo : EIATTR_FRAME_SIZE
	.align		4
.L_1:
        /*000c*/ 	.byte	0x04, 0x11
        /*000e*/ 	.short	(.L_3 - .L_2)
	.align		4
.L_2:
        /*0010*/ 	.word	index@($__internal_0_$__cuda_sm20_div_rn_f64_full)
        /*0014*/ 	.word	0x00000000


	//----- nvinfo : EIATTR_FRAME_SIZE
	.align		4
.L_3:
        /*0018*/ 	.byte	0x04, 0x11
        /*001a*/ 	.short	(.L_5 - .L_4)
	.align		4
.L_4:
        /*001c*/ 	.word	index@(_Z16mandelbrotKernelPhiidddd)
        /*0020*/ 	.word	0x00000000


	//----- nvinfo : EIATTR_MIN_STACK_SIZE
	.align		4
.L_5:
        /*0024*/ 	.byte	0x04, 0x12
        /*0026*/ 	.short	(.L_7 - .L_6)
	.align		4
.L_6:
        /*0028*/ 	.word	index@(_Z16mandelbrotKernelPhiidddd)
        /*002c*/ 	.word	0x00000000
.L_7:


//--------------------- .nv.compat                --------------------------
	.section	.nv.compat,"",@"SHT_CUDA_COMPAT_INFO"
	.align	4
        /*0000*/ 	.byte	0x02, 0x09, 0x00, 0x00, 0x02, 0x02, 0x01, 0x00, 0x02, 0x05, 0x05, 0x00, 0x03, 0x07, 0x01, 0x01
        /*0010*/ 	.byte	0x02, 0x03, 0x00, 0x00, 0x02, 0x06, 0x01, 0x00, 0x04, 0x0b, 0x08, 0x00, 0x01, 0x00, 0x00, 0x00
        /*0020*/ 	.byte	0x00, 0x00, 0x00, 0x00


//--------------------- .nv.info._Z16mandelbrotKernelPhiidddd --------------------------
	.section	.nv.info._Z16mandelbrotKernelPhiidddd,"",@"SHT_CUDA_INFO"
	.sectionflags	@""
	.align	4


	//----- nvinfo : EIATTR_CUDA_API_VERSION
	.align		4
        /*0000*/ 	.byte	0x04, 0x37
        /*0002*/ 	.short	(.L_9 - .L_8)
.L_8:
        /*0004*/ 	.word	0x00000082


	//----- nvinfo : EIATTR_KPARAM_INFO
	.align		4
.L_9:
        /*0008*/ 	.byte	0x04, 0x17
        /*000a*/ 	.short	(.L_11 - .L_10)
.L_10:
        /*000c*/ 	.word	0x00000000
        /*0010*/ 	.short	0x0006
        /*0012*/ 	.short	0x0028
        /*0014*/ 	.byte	0x00, 0xf0, 0x21, 0x00


	//----- nvinfo : EIATTR_KPARAM_INFO
	.align		4
.L_11:
        /*0018*/ 	.byte	0x04, 0x17
        /*001a*/ 	.short	(.L_13 - .L_12)
.L_12:
        /*001c*/ 	.word	0x00000000
        /*0020*/ 	.short	0x0005
        /*0022*/ 	.short	0x0020
        /*0024*/ 	.byte	0x00, 0xf0, 0x21, 0x00


	//----- nvinfo : EIATTR_KPARAM_INFO
	.align		4
.L_13:
        /*0028*/ 	.byte	0x04, 0x17
        /*002a*/ 	.short	(.L_15 - .L_14)
.L_14:
        /*002c*/ 	.word	0x00000000
        /*0030*/ 	.short	0x0004
        /*0032*/ 	.short	0x0018
        /*0034*/ 	.byte	0x00, 0xf0, 0x21, 0x00


	//----- nvinfo : EIATTR_KPARAM_INFO
	.align		4
.L_15:
        /*0038*/ 	.byte	0x04, 0x17
        /*003a*/ 	.short	(.L_17 - .L_16)
.L_16:
        /*003c*/ 	.word	0x00000000
        /*0040*/ 	.short	0x0003
        /*0042*/ 	.short	0x0010
        /*0044*/ 	.byte	0x00, 0xf0, 0x21, 0x00


	//----- nvinfo : EIATTR_KPARAM_INFO
	.align		4
.L_17:
        /*0048*/ 	.byte	0x04, 0x17
        /*004a*/ 	.short	(.L_19 - .L_18)
.L_18:
        /*004c*/ 	.word	0x00000000
        /*0050*/ 	.short	0x0002
        /*0052*/ 	.short	0x000c
        /*0054*/ 	.byte	0x00, 0xf0, 0x11, 0x00


	//----- nvinfo : EIATTR_KPARAM_INFO
	.align		4
.L_19:
        /*0058*/ 	.byte	0x04, 0x17
        /*005a*/ 	.short	(.L_21 - .L_20)
.L_20:
        /*005c*/ 	.word	0x00000000
        /*0060*/ 	.short	0x0001
        /*0062*/ 	.short	0x0008
        /*0064*/ 	.byte	0x00, 0xf0, 0x11, 0x00


	//----- nvinfo : EIATTR_KPARAM_INFO
	.align		4
.L_21:
        /*0068*/ 	.byte	0x04, 0x17
        /*006a*/ 	.short	(.L_23 - .L_22)
.L_22:
        /*006c*/ 	.word	0x00000000
        /*0070*/ 	.short	0x0000
        /*0072*/ 	.short	0x0000
        /*0074*/ 	.byte	0x00, 0xf5, 0x21, 0x00


	//----- nvinfo : EIATTR_SPARSE_MMA_MASK
	.align		4
.L_23:
        /*0078*/ 	.byte	0x03, 0x50
        /*007a*/ 	.short	0x0000


	//----- nvinfo : EIATTR_MAXREG_COUNT
	.align		4
        /*007c*/ 	.byte	0x03, 0x1b
        /*007e*/ 	.short	0x00ff


	//----- nvinfo : EIATTR_MERCURY_ISA_VERSION
	.align		4
        /*0080*/ 	.byte	0x03, 0x5f
        /*0082*/ 	.short	0x0101


	//----- nvinfo : EIATTR_VRC_CTA_INIT_COUNT
	.align		4
        /*0084*/ 	.byte	0x02, 0x4a
	.zero		1
	.zero		1


	//----- nvinfo : EIATTR_EXIT_INSTR_OFFSETS
	.align		4
        /*0088*/ 	.byte	0x04, 0x1c
        /*008a*/ 	.short	(.L_25 - .L_24)


	//   ....[0]....
.L_24:
        /*008c*/ 	.word	0x000000c0


	//   ....[1]....
        /*0090*/ 	.word	0x00000bf0


	//----- nvinfo : EIATTR_CRS_STACK_SIZE
	.align		4
.L_25:
        /*0094*/ 	.byte	0x04, 0x1e
        /*0096*/ 	.short	(.L_27 - .L_26)
.L_26:
        /*0098*/ 	.word	0x00000000


	//----- nvinfo : EIATTR_CBANK_PARAM_SIZE
	.align		4
.L_27:
        /*009c*/ 	.byte	0x03, 0x19
        /*009e*/ 	.short	0x0030


	//----- nvinfo : EIATTR_PARAM_CBANK
	.align		4
        /*00a0*/ 	.byte	0x04, 0x0a
        /*00a2*/ 	.short	(.L_29 - .L_28)
	.align		4
.L_28:
        /*00a4*/ 	.word	index@(.nv.constant0._Z16mandelbrotKernelPhiidddd)
        /*00a8*/ 	.short	0x0380
        /*00aa*/ 	.short	0x0030


	//----- nvinfo : EIATTR_SW_WAR
	.align		4
.L_29:
        /*00ac*/ 	.byte	0x04, 0x36
        /*00ae*/ 	.short	(.L_31 - .L_30)
.L_30:
        /*00b0*/ 	.word	0x00000008
.L_31:


//--------------------- .nv.callgraph             --------------------------
	.section	.nv.callgraph,"",@"SHT_CUDA_CALLGRAPH"
	.align	4
	.sectionentsize	8
	.align		4
        /*0000*/ 	.word	0x00000000
	.align		4
        /*0004*/ 	.word	0xffffffff
	.align		4
        /*0008*/ 	.word	0x00000000
	.align		4
        /*000c*/ 	.word	0xfffffffe
	.align		4
        /*0010*/ 	.word	0x00000000
	.align		4
        /*0014*/ 	.word	0xfffffffd
	.align		4
        /*0018*/ 	.word	0x00000000
	.align		4
        /*001c*/ 	.word	0xfffffffc


//--------------------- .text._Z16mandelbrotKernelPhiidddd --------------------------
	.section	.text._Z16mandelbrotKernelPhiidddd,"ax",@progbits
	.align	128
        .global         _Z16mandelbrotKernelPhiidddd
        .type           _Z16mandelbrotKernelPhiidddd,@function
        .size           _Z16mandelbrotKernelPhiidddd,(.L_x_20 - _Z16mandelbrotKernelPhiidddd)
        .other          _Z16mandelbrotKernelPhiidddd,@"STO_CUDA_ENTRY STV_DEFAULT"
_Z16mandelbrotKernelPhiidddd:
.text._Z16mandelbrotKernelPhiidddd:
[----:B------:R-:W-:Y:S01]  /*0000*/  LDC R1, c[0x0][0x37c] ;  /* 0x0000df00ff017b82 */ /* 0x000fe20000000800 */
[----:B------:R-:W0:Y:S07]  /*0010*/  S2R R2, SR_TID.Y ;  /* 0x0000000000027919 */ /* 0x000e2e0000002200 */
[----:B------:R-:W1:Y:S01]  /*0020*/  LDC R0, c[0x0][0x360] ;  /* 0x0000d800ff007b82 */ /* 0x000e620000000800 */
[----:B------:R-:W2:Y:S01]  /*0030*/  LDCU.64 UR6, c[0x0][0x388] ;  /* 0x00007100ff0677ac */ /* 0x000ea20008000a00 */
[----:B------:R-:W1:Y:S06]  /*0040*/  S2R R3, SR_TID.X ;  /* 0x0000000000037919 */ /* 0x000e6c0000002100 */
[----:B------:R-:W0:Y:S08]  /*0050*/  S2UR UR5, SR_CTAID.Y ;  /* 0x00000000000579c3 */ /* 0x000e300000002600 */
[----:B------:R-:W0:Y:S08]  /*0060*/  LDC R7, c[0x0][0x364] ;  /* 0x0000d900ff077b82 */ /* 0x000e300000000800 */
[----:B------:R-:W1:Y:S01]  /*0070*/  S2UR UR4, SR_CTAID.X ;  /* 0x00000000000479c3 */ /* 0x000e620000002500 */
[----:B0-----:R-:W-:-:S05]  /*0080*/  IMAD R7, R7, UR5, R2 ;  /* 0x0000000507077c24 */ /* 0x001fca000f8e0202 */
[----:B--2---:R-:W-:Y:S01]  /*0090*/  ISETP.GE.AND P0, PT, R7, UR7, PT ;  /* 0x0000000707007c0c */ /* 0x004fe2000bf06270 */
[----:B-1----:R-:W-:-:S05]  /*00a0*/  IMAD R0, R0, UR4, R3 ;  /* 0x0000000400007c24 */ /* 0x002fca000f8e0203 */
[----:B------:R-:W-:-:S13]  /*00b0*/  ISETP.GE.OR P0, PT, R0, UR6, P0 ;  /* 0x0000000600007c0c */ /* 0x000fda0008706670 */
[----:B------:R-:W-:Y:S05]  /*00c0*/  @P0 EXIT ;  /* 0x000000000000094d */ /* 0x000fea0003800000 */
[----:B------:R-:W0:Y:S01]  /*00d0*/  I2F.F64 R4, UR6 ;  /* 0x0000000600047d12 */ /* 0x000e220008201c00 */
[----:B------:R-:W-:Y:S01]  /*00e0*/  IMAD.MOV.U32 R2, RZ, RZ, 0x1 ;  /* 0x00000001ff027424 */ /* 0x000fe200078e00ff */
[----:B------:R-:W-:Y:S06]  /*00f0*/  BSSY.RECONVERGENT B0, `(.L_x_0) ;  /* 0x0000016000007945 */ /* 0x000fec0003800200 */
[----:B0-----:R-:W0:Y:S02]  /*0100*/  MUFU.RCP64H R3, R5 ;  /* 0x0000000500037308 */ /* 0x001e240000001800 */
[----:B0-----:R-:W-:-:S08]  /*0110*/  DFMA R8, -R4, R2, 1 ;  /* 0x3ff000000408742b */ /* 0x001fd00000000102 */
[----:B------:R-:W-:-:S08]  /*0120*/  DFMA R8, R8, R8, R8 ;  /* 0x000000080808722b */ /* 0x000fd00000000008 */
[----:B------:R-:W-:Y:S02]  /*0130*/  DFMA R2, R2, R8, R2 ;  /* 0x000000080202722b */ /* 0x000fe40000000002 */
[----:B------:R-:W0:Y:S06]  /*0140*/  I2F.F64 R8, R0 ;  /* 0x0000000000087312 */ /* 0x000e2c0000201c00 */
[----:B------:R-:W-:-:S08]  /*0150*/  DFMA R10, -R4, R2, 1 ;  /* 0x3ff00000040a742b */ /* 0x000fd00000000102 */
[----:B------:R-:W-:Y:S01]  /*0160*/  DFMA R2, R2, R10, R2 ;  /* 0x0000000a0202722b */ /* 0x000fe20000000002 */
[----:B0-----:R-:W-:-:S07]  /*0170*/  FSETP.GEU.AND P1, PT, |R9|, 6.5827683646048100446e-37, PT ;  /* 0x036000000900780b */ /* 0x001fce0003f2e200 */
[----:B------:R-:W-:-:S08]  /*0180*/  DMUL R10, R8, R2 ;  /* 0x00000002080a7228 */ /* 0x000fd00000000000 */
[----:B------:R-:W-:-:S08]  /*0190*/  DFMA R12, -R4, R10, R8 ;  /* 0x0000000a040c722b */ /* 0x000fd00000000108 */
[----:B------:R-:W-:-:S10]  /*01a0*/  DFMA R2, R2, R12, R10 ;  /* 0x0000000c0202722b */ /* 0x000fd4000000000a */
[----:B------:R-:W-:-:S05]  /*01b0*/  FFMA R6, RZ, R5, R3 ;  /* 0x00000005ff067223 */ /* 0x000fca0000000003 */
[----:B------:R-:W-:-:S13]  /*01c0*/  FSETP.GT.AND P0, PT, |R6|, 1.469367938527859385e-39, PT ;  /* 0x001000000600780b */ /* 0x000fda0003f04200 */
[----:B------:R-:W-:Y:S05]  /*01d0*/  @P0 BRA P1, `(.L_x_1) ;  /* 0x00000000001c0947 */ /* 0x000fea0000800000 */
[----:B------:R-:W-:Y:S01]  /*01e0*/  IMAD.MOV.U32 R14, RZ, RZ, R8 ;  /* 0x000000ffff0e7224 */ /* 0x000fe200078e0008 */
[----:B------:R-:W-:Y:S01]  /*01f0*/  MOV R6, 0x230 ;  /* 0x0000023000067802 */ /* 0x000fe20000000f00 */
[----:B------:R-:W-:Y:S02]  /*0200*/  IMAD.MOV.U32 R15, RZ, RZ, R9 ;  /* 0x000000ffff0f7224 */ /* 0x000fe400078e0009 */
[----:B------:R-:W-:-:S07]  /*0210*/  IMAD.MOV.U32 R11, RZ, RZ, R5 ;  /* 0x000000ffff0b7224 */ /* 0x000fce00078e0005 */
[----:B------:R-:W-:Y:S05]  /*0220*/  CALL.REL.NOINC `($__internal_0_$__cuda_sm20_div_rn_f64_full) ;  /* 0x0000000800747944 */ /* 0x000fea0003c00000 */
[----:B------:R-:W-:Y:S02]  /*0230*/  IMAD.MOV.U32 R2, RZ, RZ, R14 ;  /* 0x000000ffff027224 */ /* 0x000fe400078e000e */
[----:B------:R-:W-:-:S07]  /*0240*/  IMAD.MOV.U32 R3, RZ, RZ, R15 ;  /* 0x000000ffff037224 */ /* 0x000fce00078e000f */
.L_x_1:
[----:B------:R-:W-:Y:S05]  /*0250*/  BSYNC.RECONVERGENT B0 ;  /* 0x0000000000007941 */ /* 0x000fea0003800200 */
.L_x_0:
[----:B------:R-:W0:Y:S01]  /*0260*/  LDCU UR4, c[0x0][0x38c] ;  /* 0x00007180ff0477ac */ /* 0x000e220008000800 */
[----:B------:R-:W-:Y:S01]  /*0270*/  MOV R4, 0x1 ;  /* 0x0000000100047802 */ /* 0x000fe20000000f00 */
[----:B------:R-:W1:Y:S01]  /*0280*/  LDC.64 R18, c[0x0][0x390] ;  /* 0x0000e400ff127b82 */ /* 0x000e620000000a00 */
[----:B------:R-:W-:Y:S07]  /*0290*/  BSSY.RECONVERGENT B0, `(.L_x_2) ;  /* 0x000001b000007945 */ /* 0x000fee0003800200 */
[----:B------:R-:W1:Y:S01]  /*02a0*/  LDC.64 R16, c[0x0][0x398] ;  /* 0x0000e600ff107b82 */ /* 0x000e620000000a00 */
[----:B0-----:R-:W0:Y:S08]  /*02b0*/  I2F.F64.U32 R8, UR4 ;  /* 0x0000000400087d12 */ /* 0x001e300008201800 */
[----:B0-----:R-:W0:Y:S02]  /*02c0*/  MUFU.RCP64H R5, R9 ;  /* 0x0000000900057308 */ /* 0x001e240000001800 */
[----:B0-----:R-:W-:-:S08]  /*02d0*/  DFMA R10, -R8, R4, 1 ;  /* 0x3ff00000080a742b */ /* 0x001fd00000000104 */
[----:B------:R-:W-:-:S08]  /*02e0*/  DFMA R10, R10, R10, R10 ;  /* 0x0000000a0a0a722b */ /* 0x000fd0000000000a */
[----:B------:R-:W-:Y:S02]  /*02f0*/  DFMA R4, R4, R10, R4 ;  /* 0x0000000a0404722b */ /* 0x000fe40000000004 */
[----:B------:R-:W0:Y:S06]  /*0300*/  I2F.F64.U32 R10, R7 ;  /* 0x00000007000a7312 */ /* 0x000e2c0000201800 */
[----:B------:R-:W-:-:S08]  /*0310*/  DFMA R12, -R8, R4, 1 ;  /* 0x3ff00000080c742b */ /* 0x000fd00000000104 */
[----:B------:R-:W-:Y:S01]  /*0320*/  DFMA R4, R4, R12, R4 ;  /* 0x0000000c0404722b */ /* 0x000fe20000000004 */
[----:B0-----:R-:W-:-:S07]  /*0330*/  FSETP.GEU.AND P1, PT, |R11|, 6.5827683646048100446e-37, PT ;  /* 0x036000000b00780b */ /* 0x001fce0003f2e200 */
[----:B------:R-:W-:-:S08]  /*0340*/  DMUL R12, R10, R4 ;  /* 0x000000040a0c7228 */ /* 0x000fd00000000000 */
[----:B------:R-:W-:-:S08]  /*0350*/  DFMA R14, -R8, R12, R10 ;  /* 0x0000000c080e722b */ /* 0x000fd0000000010a */
[----:B------:R-:W-:Y:S02]  /*0360*/  DFMA R4, R4, R14, R12 ;  /* 0x0000000e0404722b */ /* 0x000fe4000000000c */
[----:B-1----:R-:W-:-:S08]  /*0370*/  DADD R12, R16, -R18 ;  /* 0x00000000100c7229 */ /* 0x002fd00000000812 */
[----:B------:R-:W-:Y:S01]  /*0380*/  FFMA R6, RZ, R9, R5 ;  /* 0x00000009ff067223 */ /* 0x000fe20000000005 */
[----:B------:R-:W-:-:S04]  /*0390*/  DFMA R2, R12, R2, R18 ;  /* 0x000000020c02722b */ /* 0x000fc80000000012 */
[----:B------:R-:W-:-:S13]  /*03a0*/  FSETP.GT.AND P0, PT, |R6|, 1.469367938527859385e-39, PT ;  /* 0x001000000600780b */ /* 0x000fda0003f04200 */
[----:B------:R-:W-:Y:S05]  /*03b0*/  @P0 BRA P1, `(.L_x_3) ;  /* 0x0000000000200947 */ /* 0x000fea0000800000 */
[----:B------:R-:W-:Y:S01]  /*03c0*/  IMAD.MOV.U32 R15, RZ, RZ, R11 ;  /* 0x000000ffff0f7224 */ /* 0x000fe200078e000b */
[----:B------:R-:W-:Y:S01]  /*03d0*/  MOV R6, 0x420 ;  /* 0x0000042000067802 */ /* 0x000fe20000000f00 */
[----:B------:R-:W-:Y:S02]  /*03e0*/  IMAD.MOV.U32 R14, RZ, RZ, R10 ;  /* 0x000000ffff0e7224 */ /* 0x000fe400078e000a */
[----:B------:R-:W-:Y:S02]  /*03f0*/  IMAD.MOV.U32 R4, RZ, RZ, R8 ;  /* 0x000000ffff047224 */ /* 0x000fe400078e0008 */
[----:B------:R-:W-:-:S07]  /*0400*/  IMAD.MOV.U32 R11, RZ, RZ, R9 ;  /* 0x000000ffff0b7224 */ /* 0x000fce00078e0009 */
[----:B------:R-:W-:Y:S05]  /*0410*/  CALL.REL.NOINC `($__internal_0_$__cuda_sm20_div_rn_f64_full) ;  /* 0x0000000400f87944 */ /* 0x000fea0003c00000 */
[----:B------:R-:W-:Y:S02]  /*0420*/  IMAD.MOV.U32 R4, RZ, RZ, R14 ;  /* 0x000000ffff047224 */ /* 0x000fe400078e000e */
[----:B------:R-:W-:-:S07]  /*0430*/  IMAD.MOV.U32 R5, RZ, RZ, R15 ;  /* 0x000000ffff057224 */ /* 0x000fce00078e000f */
.L_x_3:
[----:B------:R-:W-:Y:S05]  /*0440*/  BSYNC.RECONVERGENT B0 ;  /* 0x0000000000007941 */ /* 0x000fea0003800200 */
.L_x_2:
[----:B------:R-:W0:Y:S01]  /*0450*/  LDC.64 R10, c[0x0][0x3a0] ;  /* 0x0000e800ff0a7b82 */ /* 0x000e220000000a00 */
[----:B------:R-:W1:Y:S01]  /*0460*/  LDCU.64 UR4, c[0x0][0x358] ;  /* 0x00006b00ff0477ac */ /* 0x000e620008000a00 */
[----:B------:R-:W-:Y:S06]  /*0470*/  BSSY.RECONVERGENT B0, `(.L_x_4) ;  /* 0x000006e000007945 */ /* 0x000fec0003800200 */
[----:B------:R-:W0:Y:S02]  /*0480*/  LDC.64 R8, c[0x0][0x3a8] ;  /* 0x0000ea00ff087b82 */ /* 0x000e240000000a00 */
[----:B0-----:R-:W-:-:S08]  /*0490*/  DADD R8, R8, -R10 ;  /* 0x0000000008087229 */ /* 0x001fd0000000080a */
[----:B------:R-:W-:Y:S02]  /*04a0*/  DFMA R4, R8, R4, R10 ;  /* 0x000000040804722b */ /* 0x000fe4000000000a */
[----:B------:R-:W-:-:S06]  /*04b0*/  DMUL R8, R2, R2 ;  /* 0x0000000202087228 */ /* 0x000fcc0000000000 */
[----:B------:R-:W-:-:S08]  /*04c0*/  DMUL R10, R4, R4 ;  /* 0x00000004040a7228 */ /* 0x000fd00000000000 */
[----:B------:R-:W-:-:S08]  /*04d0*/  DADD R12, R8, R10 ;  /* 0x00000000080c7229 */ /* 0x000fd0000000000a */
[----:B------:R-:W-:Y:S01]  /*04e0*/  DSETP.GT.AND P0, PT, R12, 4, PT ;  /* 0x401000000c00742a */ /* 0x000fe20003f04000 */
[----:B------:R-:W-:-:S13]  /*04f0*/  MOV R12, RZ ;  /* 0x000000ff000c7202 */ /* 0x000fda0000000f00 */
[----:B-1----:R-:W-:Y:S05]  /*0500*/  @P0 BRA `(.L_x_5) ;  /* 0x0000000400900947 */ /* 0x002fea0003800000 */
[----:B------:R-:W-:Y:S01]  /*0510*/  IMAD.MOV.U32 R12, RZ, RZ, R8 ;  /* 0x000000ffff0c7224 */ /* 0x000fe200078e0008 */
[----:B------:R-:W-:Y:S01]  /*0520*/  MOV R8, R4 ;  /* 0x0000000400087202 */ /* 0x000fe20000000f00 */
[----:B------:R-:W-:Y:S02]  /*0530*/  IMAD.MOV.U32 R13, RZ, RZ, R9 ;  /* 0x000000ffff0d7224 */ /* 0x000fe400078e0009 */
[----:B------:R-:W-:Y:S02]  /*0540*/  IMAD.MOV.U32 R14, RZ, RZ, R10 ;  /* 0x000000ffff0e7224 */ /* 0x000fe400078e000a */
[----:B------:R-:W-:Y:S02]  /*0550*/  IMAD.MOV.U32 R15, RZ, RZ, R11 ;  /* 0x000000ffff0f7224 */ /* 0x000fe400078e000b */
[----:B------:R-:W-:Y:S02]  /*0560*/  IMAD.MOV.U32 R6, RZ, RZ, RZ ;  /* 0x000000ffff067224 */ /* 0x000fe400078e00ff */
[----:B------:R-:W-:-:S02]  /*0570*/  IMAD.MOV.U32 R9, RZ, RZ, R5 ;  /* 0x000000ffff097224 */ /* 0x000fc400078e0005 */
[----:B------:R-:W-:Y:S02]  /*0580*/  IMAD.MOV.U32 R10, RZ, RZ, R2 ;  /* 0x000000ffff0a7224 */ /* 0x000fe400078e0002 */
[----:B------:R-:W-:-:S07]  /*0590*/  IMAD.MOV.U32 R11, RZ, RZ, R3 ;  /* 0x000000ffff0b7224 */ /* 0x000fce00078e0003 */
.L_x_13:
[----:B------:R-:W-:Y:S02]  /*05a0*/  DADD R12, -R14, R12 ;  /* 0x000000000e0c7229 */ /* 0x000fe4000000010c */
[----:B------:R-:W-:-:S06]  /*05b0*/  DADD R10, R10, R10 ;  /* 0x000000000a0a7229 */ /* 0x000fcc000000000a */
[----:B------:R-:W-:Y:S02]  /*05c0*/  DADD R14, R2, R12 ;  /* 0x00000000020e7229 */ /* 0x000fe4000000000c */
[----:B------:R-:W-:-:S06]  /*05d0*/  DFMA R12, R10, R8, R4 ;  /* 0x000000080a0c722b */ /* 0x000fcc0000000004 */
[----:B------:R-:W-:Y:S02]  /*05e0*/  DMUL R10, R14, R14 ;  /* 0x0000000e0e0a7228 */ /* 0x000fe40000000000 */
[----:B------:R-:W-:-:S08]  /*05f0*/  DMUL R8, R12, R12 ;  /* 0x0000000c0c087228 */ /* 0x000fd00000000000 */
[----:B------:R-:W-:-:S08]  /*0600*/  DADD R16, R10, R8 ;  /* 0x000000000a107229 */ /* 0x000fd00000000008 */
[----:B------:R-:W-:-:S14]  /*0610*/  DSETP.GT.AND P0, PT, R16, 4, PT ;  /* 0x401000001000742a */ /* 0x000fdc0003f04000 */
[----:B------:R-:W-:Y:S05]  /*0620*/  @P0 BRA `(.L_x_6) ;  /* 0x0000000400440947 */ /* 0x000fea0003800000 */
[----:B------:R-:W-:Y:S02]  /*0630*/  DADD R10, R10, -R8 ;  /* 0x000000000a0a7229 */ /* 0x000fe40000000808 */
        /* <DEDUP_REMOVED lines=53> */
[----:B------:R-:W-:Y:S01]  /*0990*/  VIADD R6, R6, 0x8 ;  /* 0x0000000806067836 */ /* 0x000fe20000000000 */
[----:B------:R-:W-:Y:S02]  /*09a0*/  DADD R8, R10, R10 ;  /* 0x000000000a087229 */ /* 0x000fe4000000000a */
[----:B------:R-:W-:Y:S02]  /*09b0*/  DADD R10, R14, -R16 ;  /* 0x000000000e0a7229 */ /* 0x000fe40000000810 */
[----:B------:R-:W-:-:S04]  /*09c0*/  ISETP.NE.AND P0, PT, R6, 0x1388, PT ;  /* 0x000013880600780c */ /* 0x000fc80003f05270 */
[----:B------:R-:W-:Y:S01]  /*09d0*/  DFMA R8, R12, R8, R4 ;  /* 0x000000080c08722b */ /* 0x000fe20000000004 */
[----:B------:R-:W-:-:S08]  /*09e0*/  IMAD.MOV.U32 R12, RZ, RZ, 0x1388 ;  /* 0x00001388ff0c7424 */ /* 0x000fd000078e00ff */
[----:B------:R-:W-:Y:S05]  /*09f0*/  @!P0 BRA `(.L_x_5) ;  /* 0x0000000000548947 */ /* 0x000fea0003800000 */
[----:B------:R-:W-:Y:S02]  /*0a00*/  DADD R10, R2, R10 ;  /* 0x00000000020a7229 */ /* 0x000fe4000000000a */
[----:B------:R-:W-:-:S06]  /*0a10*/  DMUL R14, R8, R8 ;  /* 0x00000008080e7228 */ /* 0x000fcc0000000000 */
[----:B------:R-:W-:-:S08]  /*0a20*/  DMUL R12, R10, R10 ;  /* 0x0000000a0a0c7228 */ /* 0x000fd00000000000 */
[----:B------:R-:W-:-:S08]  /*0a30*/  DADD R16, R12, R14 ;  /* 0x000000000c107229 */ /* 0x000fd0000000000e */
[----:B------:R-:W-:-:S14]  /*0a40*/  DSETP.GT.AND P0, PT, R16, 4, PT ;  /* 0x401000001000742a */ /* 0x000fdc0003f04000 */
[----:B------:R-:W-:Y:S05]  /*0a50*/  @!P0 BRA `(.L_x_13) ;  /* 0xfffffff800d08947 */ /* 0x000fea000383ffff */
[----:B------:R-:W-:Y:S01]  /*0a60*/  MOV R12, R6 ;  /* 0x00000006000c7202 */ /* 0x000fe20000000f00 */
[----:B------:R-:W-:Y:S06]  /*0a70*/  BRA `(.L_x_5) ;  /* 0x0000000000347947 */ /* 0x000fec0003800000 */
.L_x_12:
[----:B------:R-:W-:Y:S01]  /*0a80*/  VIADD R12, R6, 0x7 ;  /* 0x00000007060c7836 */ /* 0x000fe20000000000 */
[----:B------:R-:W-:Y:S06]  /*0a90*/  BRA `(.L_x_5) ;  /* 0x00000000002c7947 */ /* 0x000fec0003800000 */
.L_x_11:
[----:B------:R-:W-:Y:S01]  /*0aa0*/  VIADD R12, R6, 0x6 ;  /* 0x00000006060c7836 */ /* 0x000fe20000000000 */
[----:B------:R-:W-:Y:S06]  /*0ab0*/  BRA `(.L_x_5) ;  /* 0x0000000000247947 */ /* 0x000fec0003800000 */
.L_x_10:
[----:B------:R-:W-:Y:S01]  /*0ac0*/  VIADD R12, R6, 0x5 ;  /* 0x00000005060c7836 */ /* 0x000fe20000000000 */
[----:B------:R-:W-:Y:S06]  /*0ad0*/  BRA `(.L_x_5) ;  /* 0x00000000001c7947 */ /* 0x000fec0003800000 */
.L_x_9:
[----:B------:R-:W-:Y:S01]  /*0ae0*/  VIADD R12, R6, 0x4 ;  /* 0x00000004060c7836 */ /* 0x000fe20000000000 */
[----:B------:R-:W-:Y:S06]  /*0af0*/  BRA `(.L_x_5) ;  /* 0x0000000000147947 */ /* 0x000fec0003800000 */
.L_x_8:
[----:B------:R-:W-:Y:S01]  /*0b00*/  VIADD R12, R6, 0x3 ;  /* 0x00000003060c7836 */ /* 0x000fe20000000000 */
[----:B------:R-:W-:Y:S06]  /*0b10*/  BRA `(.L_x_5) ;  /* 0x00000000000c7947 */ /* 0x000fec0003800000 */
.L_x_7:
[----:B------:R-:W-:Y:S01]  /*0b20*/  IADD3 R12, PT, PT, R6, 0x2, RZ ;  /* 0x00000002060c7810 */ /* 0x000fe20007ffe0ff */
[----:B------:R-:W-:Y:S06]  /*0b30*/  BRA `(.L_x_5) ;  /* 0x0000000000047947 */ /* 0x000fec0003800000 */
.L_x_6:
[----:B------:R-:W-:-:S07]  /*0b40*/  VIADD R12, R6, 0x1 ;  /* 0x00000001060c7836 */ /* 0x000fce0000000000 */
.L_x_5:
[----:B------:R-:W-:Y:S05]  /*0b50*/  BSYNC.RECONVERGENT B0 ;  /* 0x0000000000007941 */ /* 0x000fea0003800200 */
.L_x_4:
[----:B------:R-:W0:Y:S01]  /*0b60*/  LDCU UR8, c[0x0][0x388] ;  /* 0x00007100ff0877ac */ /* 0x000e220008000800 */
[----:B------:R-:W-:Y:S01]  /*0b70*/  IMAD R12, R12, 0xff, RZ ;  /* 0x000000ff0c0c7824 */ /* 0x000fe200078e02ff */
[----:B------:R-:W1:Y:S03]  /*0b80*/  LDCU.64 UR6, c[0x0][0x380] ;  /* 0x00007000ff0677ac */ /* 0x000e660008000a00 */
[----:B------:R-:W-:-:S05]  /*0b90*/  IMAD.HI.U32 R12, R12, -0x2e48e8a7, RZ ;  /* 0xd1b717590c0c7827 */ /* 0x000fca00078e00ff */
[----:B------:R-:W-:Y:S01]  /*0ba0*/  SHF.R.U32.HI R5, RZ, 0xc, R12 ;  /* 0x0000000cff057819 */ /* 0x000fe2000001160c */
[----:B0-----:R-:W-:-:S05]  /*0bb0*/  IMAD R0, R7, UR8, R0 ;  /* 0x0000000807007c24 */ /* 0x001fca000f8e0200 */
[----:B-1----:R-:W-:-:S04]  /*0bc0*/  IADD3 R2, P0, PT, R0, UR6, RZ ;  /* 0x0000000600027c10 */ /* 0x002fc8000ff1e0ff */
[----:B------:R-:W-:-:S05]  /*0bd0*/  LEA.HI.X.SX32 R3, R0, UR7, 0x1, P0 ;  /* 0x0000000700037c11 */ /* 0x000fca00080f0eff */
[----:B------:R-:W-:Y:S01]  /*0be0*/  STG.E.U8 desc[UR4][R2.64], R5 ;  /* 0x0000000502007986 */ /* 0x000fe2000c101104 */
[----:B------:R-:W-:Y:S05]  /*0bf0*/  EXIT ;  /* 0x000000000000794d */ /* 0x000fea0003800000 */
        .weak           $__internal_0_$__cuda_sm20_div_rn_f64_full
        .type           $__internal_0_$__cuda_sm20_div_rn_f64_full,@function
        .size           $__internal_0_$__cuda_sm20_div_rn_f64_full,(.L_x_20 - $__internal_0_$__cuda_sm20_div_rn_f64_full)
$__internal_0_$__cuda_sm20_div_rn_f64_full:
[C---:B------:R-:W-:Y:S01]  /*0c00*/  FSETP.GEU.AND P0, PT, |R11|.reuse, 1.469367938527859385e-39, PT ;  /* 0x001000000b00780b */ /* 0x040fe20003f0e200 */
[----:B------:R-:W-:Y:S01]  /*0c10*/  IMAD.MOV.U32 R10, RZ, RZ, R4 ;  /* 0x000000ffff0a7224 */ /* 0x000fe200078e0004 */
[----:B------:R-:W-:Y:S01]  /*0c20*/  LOP3.LUT R12, R11, 0x800fffff, RZ, 0xc0, !PT ;  /* 0x800fffff0b0c7812 */ /* 0x000fe200078ec0ff */
[----:B------:R-:W-:Y:S01]  /*0c30*/  IMAD.MOV.U32 R9, RZ, RZ, R15 ;  /* 0x000000ffff097224 */ /* 0x000fe200078e000f */
[----:B------:R-:W-:Y:S01]  /*0c40*/  MOV R16, 0x1 ;  /* 0x0000000100107802 */ /* 0x000fe20000000f00 */
[----:B------:R-:W-:Y:S01]  /*0c50*/  IMAD.MOV.U32 R8, RZ, RZ, R14 ;  /* 0x000000ffff087224 */ /* 0x000fe200078e000e */
[----:B------:R-:W-:Y:S01]  /*0c60*/  LOP3.LUT R13, R12, 0x3ff00000, RZ, 0xfc, !PT ;  /* 0x3ff000000c0d7812 */ /* 0x000fe200078efcff */
[----:B------:R-:W-:Y:S01]  /*0c70*/  IMAD.MOV.U32 R12, RZ, RZ, R4 ;  /* 0x000000ffff0c7224 */ /* 0x000fe200078e0004 */
[C---:B------:R-:W-:Y:S01]  /*0c80*/  FSETP.GEU.AND P2, PT, |R9|.reuse, 1.469367938527859385e-39, PT ;  /* 0x001000000900780b */ /* 0x040fe20003f4e200 */
[----:B------:R-:W-:Y:S01]  /*0c90*/  BSSY.RECONVERGENT B1, `(.L_x_14) ;  /* 0x0000052000017945 */ /* 0x000fe20003800200 */
[----:B------:R-:W-:-:S02]  /*0ca0*/  LOP3.LUT R15, R9, 0x7ff00000, RZ, 0xc0, !PT ;  /* 0x7ff00000090f7812 */ /* 0x000fc400078ec0ff */
[----:B------:R-:W-:Y:S01]  /*0cb0*/  LOP3.LUT R20, R11, 0x7ff00000, RZ, 0xc0, !PT ;  /* 0x7ff000000b147812 */ /* 0x000fe200078ec0ff */
[----:B------:R-:W-:-:S03]  /*0cc0*/  @!P0 DMUL R12, R10, 8.98846567431157953865e+307 ;  /* 0x7fe000000a0c8828 */ /* 0x000fc60000000000 */
[----:B------:R-:W-:-:S03]  /*0cd0*/  ISETP.GE.U32.AND P1, PT, R15, R20, PT ;  /* 0x000000140f00720c */ /* 0x000fc60003f26070 */
[----:B------:R-:W0:Y:S02]  /*0ce0*/  MUFU.RCP64H R17, R13 ;  /* 0x0000000d00117308 */ /* 0x000e240000001800 */
[----:B------:R-:W-:-:S04]  /*0cf0*/  @!P2 LOP3.LUT R14, R11, 0x7ff00000, RZ, 0xc0, !PT ;  /* 0x7ff000000b0ea812 */ /* 0x000fc800078ec0ff */
[----:B------:R-:W-:Y:S01]  /*0d00*/  @!P2 ISETP.GE.U32.AND P3, PT, R15, R14, PT ;  /* 0x0000000e0f00a20c */ /* 0x000fe20003f66070 */
[----:B------:R-:W-:-:S05]  /*0d10*/  IMAD.MOV.U32 R14, RZ, RZ, 0x1ca00000 ;  /* 0x1ca00000ff0e7424 */ /* 0x000fca00078e00ff */
[----:B------:R-:W-:-:S04]  /*0d20*/  @!P2 SEL R19, R14, 0x63400000, !P3 ;  /* 0x634000000e13a807 */ /* 0x000fc80005800000 */
[----:B------:R-:W-:Y:S01]  /*0d30*/  @!P2 LOP3.LUT R22, R19, 0x80000000, R9, 0xf8, !PT ;  /* 0x800000001316a812 */ /* 0x000fe200078ef809 */
[----:B0-----:R-:W-:-:S03]  /*0d40*/  DFMA R4, R16, -R12, 1 ;  /* 0x3ff000001004742b */ /* 0x001fc6000000080c */
[----:B------:R-:W-:Y:S01]  /*0d50*/  @!P2 LOP3.LUT R23, R22, 0x100000, RZ, 0xfc, !PT ;  /* 0x001000001617a812 */ /* 0x000fe200078efcff */
[----:B------:R-:W-:-:S04]  /*0d60*/  @!P2 IMAD.MOV.U32 R22, RZ, RZ, RZ ;  /* 0x000000ffff16a224 */ /* 0x000fc800078e00ff */
[----:B------:R-:W-:-:S08]  /*0d70*/  DFMA R4, R4, R4, R4 ;  /* 0x000000040404722b */ /* 0x000fd00000000004 */
[----:B------:R-:W-:Y:S01]  /*0d80*/  DFMA R16, R16, R4, R16 ;  /* 0x000000041010722b */ /* 0x000fe20000000010 */
[----:B------:R-:W-:Y:S01]  /*0d90*/  SEL R5, R14, 0x63400000, !P1 ;  /* 0x634000000e057807 */ /* 0x000fe20004800000 */
[----:B------:R-:W-:-:S03]  /*0da0*/  IMAD.MOV.U32 R4, RZ, RZ, R8 ;  /* 0x000000ffff047224 */ /* 0x000fc600078e0008 */
[----:B------:R-:W-:-:S03]  /*0db0*/  LOP3.LUT R5, R5, 0x800fffff, R9, 0xf8, !PT ;  /* 0x800fffff05057812 */ /* 0x000fc600078ef809 */
[----:B------:R-:W-:-:S03]  /*0dc0*/  DFMA R18, R16, -R12, 1 ;  /* 0x3ff000001012742b */ /* 0x000fc6000000080c */
[----:B------:R-:W-:Y:S01]  /*0dd0*/  @!P2 DFMA R4, R4, 2, -R22 ;  /* 0x400000000404a82b */ /* 0x000fe20000000816 */
[----:B------:R-:W-:-:S04]  /*0de0*/  IMAD.MOV.U32 R22, RZ, RZ, R15 ;  /* 0x000000ffff167224 */ /* 0x000fc800078e000f */
[----:B------:R-:W-:Y:S01]  /*0df0*/  DFMA R16, R16, R18, R16 ;  /* 0x000000121010722b */ /* 0x000fe20000000010 */
[----:B------:R-:W-:Y:S01]  /*0e00*/  IMAD.MOV.U32 R23, RZ, RZ, R20 ;  /* 0x000000ffff177224 */ /* 0x000fe200078e0014 */
[----:B------:R-:W-:-:S03]  /*0e10*/  @!P0 LOP3.LUT R23, R13, 0x7ff00000, RZ, 0xc0, !PT ;  /* 0x7ff000000d178812 */ /* 0x000fc600078ec0ff */
[----:B------:R-:W-:Y:S02]  /*0e20*/  @!P2 LOP3.LUT R22, R5, 0x7ff00000, RZ, 0xc0, !PT ;  /* 0x7ff000000516a812 */ /* 0x000fe400078ec0ff */
[----:B------:R-:W-:Y:S01]  /*0e30*/  VIADD R25, R23, 0xffffffff ;  /* 0xffffffff17197836 */ /* 0x000fe20000000000 */
[----:B------:R-:W-:Y:S01]  /*0e40*/  DMUL R18, R16, R4 ;  /* 0x0000000410127228 */ /* 0x000fe20000000000 */
[----:B------:R-:W-:-:S04]  /*0e50*/  IADD3 R24, PT, PT, R22, -0x1, RZ ;  /* 0xffffffff16187810 */ /* 0x000fc80007ffe0ff */
[----:B------:R-:W-:-:S03]  /*0e60*/  ISETP.GT.U32.AND P0, PT, R24, 0x7feffffe, PT ;  /* 0x7feffffe1800780c */ /* 0x000fc60003f04070 */
[----:B------:R-:W-:Y:S01]  /*0e70*/  DFMA R20, R18, -R12, R4 ;  /* 0x8000000c1214722b */ /* 0x000fe20000000004 */
[----:B------:R-:W-:-:S07]  /*0e80*/  ISETP.GT.U32.OR P0, PT, R25, 0x7feffffe, P0 ;  /* 0x7feffffe1900780c */ /* 0x000fce0000704470 */
[----:B------:R-:W-:-:S06]  /*0e90*/  DFMA R16, R16, R20, R18 ;  /* 0x000000141010722b */ /* 0x000fcc0000000012 */
[----:B------:R-:W-:Y:S05]  /*0ea0*/  @P0 BRA `(.L_x_15) ;  /* 0x00000000006c0947 */ /* 0x000fea0003800000 */
[----:B------:R-:W-:-:S04]  /*0eb0*/  LOP3.LUT R18, R11, 0x7ff00000, RZ, 0xc0, !PT ;  /* 0x7ff000000b127812 */ /* 0x000fc800078ec0ff */
[CC--:B------:R-:W-:Y:S02]  /*0ec0*/  VIADDMNMX R8, R15.reuse, -R18.reuse, 0xb9600000, !PT ;  /* 0xb96000000f087446 */ /* 0x0c0fe40007800912 */
[----:B------:R-:W-:Y:S02]  /*0ed0*/  ISETP.GE.U32.AND P0, PT, R15, R18, PT ;  /* 0x000000120f00720c */ /* 0x000fe40003f06070 */
[----:B------:R-:W-:Y:S02]  /*0ee0*/  VIMNMX R8, PT, PT, R8, 0x46a00000, PT ;  /* 0x46a0000008087848 */ /* 0x000fe40003fe0100 */
[----:B------:R-:W-:-:S05]  /*0ef0*/  SEL R9, R14, 0x63400000, !P0 ;  /* 0x634000000e097807 */ /* 0x000fca0004000000 */
[----:B------:R-:W-:Y:S02]  /*0f00*/  IMAD.IADD R18, R8, 0x1, -R9 ;  /* 0x0000000108127824 */ /* 0x000fe400078e0a09 */
[----:B------:R-:W-:Y:S02]  /*0f10*/  IMAD.MOV.U32 R8, RZ, RZ, RZ ;  /* 0x000000ffff087224 */ /* 0x000fe400078e00ff */
[----:B------:R-:W-:-:S06]  /*0f20*/  VIADD R9, R18, 0x7fe00000 ;  /* 0x7fe0000012097836 */ /* 0x000fcc0000000000 */
[----:B------:R-:W-:-:S10]  /*0f30*/  DMUL R14, R16, R8 ;  /* 0x00000008100e7228 */ /* 0x000fd40000000000 */
[----:B------:R-:W-:-:S13]  /*0f40*/  FSETP.GTU.AND P0, PT, |R15|, 1.469367938527859385e-39, PT ;  /* 0x001000000f00780b */ /* 0x000fda0003f0c200 */
[----:B------:R-:W-:Y:S05]  /*0f50*/  @P0 BRA `(.L_x_16) ;  /* 0x0000000000940947 */ /* 0x000fea0003800000 */
[----:B------:R-:W-:Y:S01]  /*0f60*/  DFMA R4, R16, -R12, R4 ;  /* 0x8000000c1004722b */ /* 0x000fe20000000004 */
[----:B------:R-:W-:-:S09]  /*0f70*/  IMAD.MOV.U32 R8, RZ, RZ, RZ ;  /* 0x000000ffff087224 */ /* 0x000fd200078e00ff */
[C---:B------:R-:W-:Y:S02]  /*0f80*/  FSETP.NEU.AND P0, PT, R5.reuse, RZ, PT ;  /* 0x000000ff0500720b */ /* 0x040fe40003f0d000 */
[----:B------:R-:W-:-:S04]  /*0f90*/  LOP3.LUT R11, R5, 0x80000000, R11, 0x48, !PT ;  /* 0x80000000050b7812 */ /* 0x000fc800078e480b */
[----:B------:R-:W-:-:S07]  /*0fa0*/  LOP3.LUT R9, R11, R9, RZ, 0xfc, !PT ;  /* 0x000000090b097212 */ /* 0x000fce00078efcff */
[----:B------:R-:W-:Y:S05]  /*0fb0*/  @!P0 BRA `(.L_x_16) ;  /* 0x00000000007c8947 */ /* 0x000fea0003800000 */
[----:B------:R-:W-:Y:S01]  /*0fc0*/  IADD3 R5, PT, PT, -R18, RZ, RZ ;  /* 0x000000ff12057210 */ /* 0x000fe20007ffe1ff */
[----:B------:R-:W-:Y:S01]  /*0fd0*/  IMAD.MOV.U32 R4, RZ, RZ, RZ ;  /* 0x000000ffff047224 */ /* 0x000fe200078e00ff */
[----:B------:R-:W-:-:S05]  /*0fe0*/  DMUL.RP R8, R16, R8 ;  /* 0x0000000810087228 */ /* 0x000fca0000008000 */
[----:B------:R-:W-:-:S05]  /*0ff0*/  DFMA R4, R14, -R4, R16 ;  /* 0x800000040e04722b */ /* 0x000fca0000000010 */
[----:B------:R-:W-:Y:S02]  /*1000*/  LOP3.LUT R11, R9, R11, RZ, 0x3c, !PT ;  /* 0x0000000b090b7212 */ /* 0x000fe400078e3cff */
[----:B------:R-:W-:-:S04]  /*1010*/  IADD3 R4, PT, PT, -R18, -0x43300000, RZ ;  /* 0xbcd0000012047810 */ /* 0x000fc80007ffe1ff */
[----:B------:R-:W-:-:S04]  /*1020*/  FSETP.NEU.AND P0, PT, |R5|, R4, PT ;  /* 0x000000040500720b */ /* 0x000fc80003f0d200 */
[----:B------:R-:W-:Y:S02]  /*1030*/  FSEL R14, R8, R14, !P0 ;  /* 0x0000000e080e7208 */ /* 0x000fe40004000000 */
[----:B------:R-:W-:Y:S01]  /*1040*/  FSEL R15, R11, R15, !P0 ;  /* 0x0000000f0b0f7208 */ /* 0x000fe20004000000 */
[----:B------:R-:W-:Y:S06]  /*1050*/  BRA `(.L_x_16) ;  /* 0x0000000000547947 */ /* 0x000fec0003800000 */
.L_x_15:
[----:B------:R-:W-:-:S14]  /*1060*/  DSETP.NAN.AND P0, PT, R8, R8, PT ;  /* 0x000000080800722a */ /* 0x000fdc0003f08000 */
[----:B------:R-:W-:Y:S05]  /*1070*/  @P0 BRA `(.L_x_17) ;  /* 0x0000000000440947 */ /* 0x000fea0003800000 */
[----:B------:R-:W-:-:S14]  /*1080*/  DSETP.NAN.AND P0, PT, R10, R10, PT ;  /* 0x0000000a0a00722a */ /* 0x000fdc0003f08000 */
[----:B------:R-:W-:Y:S05]  /*1090*/  @P0 BRA `(.L_x_18) ;  /* 0x0000000000300947 */ /* 0x000fea0003800000 */
[----:B------:R-:W-:Y:S01]  /*10a0*/  ISETP.NE.AND P0, PT, R22, R23, PT ;  /* 0x000000171600720c */ /* 0x000fe20003f05270 */
[----:B------:R-:W-:Y:S02]  /*10b0*/  IMAD.MOV.U32 R14, RZ, RZ, 0x0 ;  /* 0x00000000ff0e7424 */ /* 0x000fe400078e00ff */
[----:B------:R-:W-:-:S10]  /*10c0*/  IMAD.MOV.U32 R15, RZ, RZ, -0x80000 ;  /* 0xfff80000ff0f7424 */ /* 0x000fd400078e00ff */
[----:B------:R-:W-:Y:S05]  /*10d0*/  @!P0 BRA `(.L_x_16) ;  /* 0x0000000000348947 */ /* 0x000fea0003800000 */
[----:B------:R-:W-:Y:S02]  /*10e0*/  ISETP.NE.AND P0, PT, R22, 0x7ff00000, PT ;  /* 0x7ff000001600780c */ /* 0x000fe40003f05270 */
[----:B------:R-:W-:Y:S02]  /*10f0*/  LOP3.LUT R15, R9, 0x80000000, R11, 0x48, !PT ;  /* 0x80000000090f7812 */ /* 0x000fe400078e480b */
[----:B------:R-:W-:-:S13]  /*1100*/  ISETP.EQ.OR P0, PT, R23, RZ, !P0 ;  /* 0x000000ff1700720c */ /* 0x000fda0004702670 */
[----:B------:R-:W-:Y:S01]  /*1110*/  @P0 LOP3.LUT R4, R15, 0x7ff00000, RZ, 0xfc, !PT ;  /* 0x7ff000000f040812 */ /* 0x000fe200078efcff */
[----:B------:R-:W-:Y:S02]  /*1120*/  @!P0 IMAD.MOV.U32 R14, RZ, RZ, RZ ;  /* 0x000000ffff0e8224 */ /* 0x000fe400078e00ff */
[----:B------:R-:W-:Y:S01]  /*1130*/  @P0 IMAD.MOV.U32 R14, RZ, RZ, RZ ;  /* 0x000000ffff0e0224 */ /* 0x000fe200078e00ff */
[----:B------:R-:W-:Y:S01]  /*1140*/  @P0 MOV R15, R4 ;  /* 0x00000004000f0202 */ /* 0x000fe20000000f00 */
[----:B------:R-:W-:Y:S06]  /*1150*/  BRA `(.L_x_16) ;  /* 0x0000000000147947 */ /* 0x000fec0003800000 */
.L_x_18:
[----:B------:R-:W-:Y:S01]  /*1160*/  LOP3.LUT R15, R11, 0x80000, RZ, 0xfc, !PT ;  /* 0x000800000b0f7812 */ /* 0x000fe200078efcff */
[----:B------:R-:W-:Y:S01]  /*1170*/  IMAD.MOV.U32 R14, RZ, RZ, R10 ;  /* 0x000000ffff0e7224 */ /* 0x000fe200078e000a */
[----:B------:R-:W-:Y:S06]  /*1180*/  BRA `(.L_x_16) ;  /* 0x0000000000087947 */ /* 0x000fec0003800000 */
.L_x_17:
[----:B------:R-:W-:Y:S01]  /*1190*/  LOP3.LUT R15, R9, 0x80000, RZ, 0xfc, !PT ;  /* 0x00080000090f7812 */ /* 0x000fe200078efcff */
[----:B------:R-:W-:-:S07]  /*11a0*/  IMAD.MOV.U32 R14, RZ, RZ, R8 ;  /* 0x000000ffff0e7224 */ /* 0x000fce00078e0008 */
.L_x_16:
[----:B------:R-:W-:Y:S05]  /*11b0*/  BSYNC.RECONVERGENT B1 ;  /* 0x0000000000017941 */ /* 0x000fea0003800200 */
.L_x_14:
[----:B------:R-:W-:Y:S02]  /*11c0*/  IMAD.MOV.U32 R4, RZ, RZ, R6 ;  /* 0x000000ffff047224 */ /* 0x000fe400078e0006 */
[----:B------:R-:W-:-:S04]  /*11d0*/  IMAD.MOV.U32 R5, RZ, RZ, 0x0 ;  /* 0x00000000ff057424 */ /* 0x000fc800078e00ff */
[----:B------:R-:W-:Y:S05]  /*11e0*/  RET.REL.NODEC R4 `(_Z16mandelbrotKernelPhiidddd) ;  /* 0xffffffec04847950 */ /* 0x000fea0003c3ffff */
.L_x_19:
[----:B------:R-:W-:-:S00]  /*11f0*/  BRA `(.L_x_19) ;  /* 0xfffffffc00fc7947 */ /* 0x000fc0000383ffff */
[----:B------:R-:W-:-:S00]  /*1200*/  NOP ;  /* 0x0000000000007918 */ /* 0x000fc00000000000 */
[----:B------:R-:W-:-:S00]  /*1210*/  NOP ;  /* 0x0000000000007918 */ /* 0x000fc00000000000 */
[----:B------:R-:W-:-:S00]  /*1220*/  NOP ;  /* 0x0000000000007918 */ /* 0x000fc00000000000 */
[----:B------:R-:W-:-:S00]  /*1230*/  NOP ;  /* 0x0000000000007918 */ /* 0x000fc00000000000 */
[----:B------:R-:W-:-:S00]  /*1240*/  NOP ;  /* 0x0000000000007918 */ /* 0x000fc00000000000 */
[----:B------:R-:W-:-:S00]  /*1250*/  NOP ;  /* 0x0000000000007918 */ /* 0x000fc00000000000 */
[----:B------:R-:W-:-:S00]  /*1260*/  NOP ;  /* 0x0000000000007918 */ /* 0x000fc00000000000 */
[----:B------:R-:W-:-:S00]  /*1270*/  NOP ;  /* 0x0000000000007918 */ /* 0x000fc00000000000 */
.L_x_20:


//--------------------- .nv.shared.reserved.0     --------------------------
	.section	.nv.shared.reserved.0,"aw",@nobits
	.weak		__nv_reservedSMEM_offset_0_alias
	.size		__nv_reservedSMEM_offset_0_alias, 0, 64
	.other		__nv_reservedSMEM_offset_0_alias,@"STO_CUDA_RESERVED_SHARED STV_DEFAULT"
__nv_reservedSMEM_offset_0_alias:
	.zero		0
	.zero		64


//--------------------- .nv.constant0._Z16mandelbrotKernelPhiidddd --------------------------
	.section	.nv.constant0._Z16mandelbrotKernelPhiidddd,"a",@progbits
	.sectionflags	@""
	.align	4
.nv.constant0._Z16mandelbrotKernelPhiidddd:
	.zero		944


//--------------------- SYMBOLS --------------------------

	.type		.nv.reservedSmem.offset0,@object
	.size		.nv.reservedSmem.offset0,0x4
